	.headerflags	@"EF_CUDA_TEXMODE_UNIFIED EF_CUDA_64BIT_ADDRESS EF_CUDA_ACCELERATORS EF_CUDA_SM90 EF_CUDA_VIRTUAL_SM(EF_CUDA_SM90)"
	.elftype	@"ET_EXEC"


//--------------------- .nv.info                  --------------------------
	.section	.nv.info,"",@"SHT_CUDA_INFO"
	.align	4


	//----- nvinfo : EIATTR_REGCOUNT
	.align		4
        /*0000*/ 	.byte	0x04, 0x2f
        /*0002*/ 	.short	(.L_1 - .L_0)
	.align		4
.L_0:
        /*0004*/ 	.word	index@(triton_poi_fused_cat_6)
        /*0008*/ 	.word	0x00000020


	//----- nvinfo : EIATTR_MIN_STACK_SIZE
	.align		4
.L_1:
        /*000c*/ 	.byte	0x04, 0x12
        /*000e*/ 	.short	(.L_3 - .L_2)
	.align		4
.L_2:
        /*0010*/ 	.word	index@(triton_poi_fused_cat_6)
        /*0014*/ 	.word	0x00000000


	//----- nvinfo : EIATTR_FRAME_SIZE
	.align		4
.L_3:
        /*0018*/ 	.byte	0x04, 0x11
        /*001a*/ 	.short	(.L_5 - .L_4)
	.align		4
.L_4:
        /*001c*/ 	.word	index@(triton_poi_fused_cat_6)
        /*0020*/ 	.word	0x00000000


	//----- nvinfo : EIATTR_MIN_STACK_SIZE
	.align		4
.L_5:
        /*0024*/ 	.byte	0x04, 0x12
        /*0026*/ 	.short	(.L_7 - .L_6)
	.align		4
.L_6:
        /*0028*/ 	.word	index@(triton_poi_fused_cat_6)
        /*002c*/ 	.word	0x00000000
.L_7:


//--------------------- .nv.info.triton_poi_fused_cat_6 --------------------------
	.section	.nv.info.triton_poi_fused_cat_6,"",@"SHT_CUDA_INFO"
	.sectionflags	@""
	.align	4


	//----- nvinfo : EIATTR_CUDA_API_VERSION
	.align		4
        /*0000*/ 	.byte	0x04, 0x37
        /*0002*/ 	.short	(.L_9 - .L_8)
.L_8:
        /*0004*/ 	.word	0x0000007c


	//----- nvinfo : EIATTR_KPARAM_INFO
	.align		4
.L_9:
        /*0008*/ 	.byte	0x04, 0x17
        /*000a*/ 	.short	(.L_11 - .L_10)
.L_10:
        /*000c*/ 	.word	0x00000000
        /*0010*/ 	.short	0x000b
        /*0012*/ 	.short	0x0058
        /*0014*/ 	.byte	0x00, 0xf0, 0x11, 0x00


	//----- nvinfo : EIATTR_KPARAM_INFO
	.align		4
.L_11:
        /*0018*/ 	.byte	0x04, 0x17
        /*001a*/ 	.short	(.L_13 - .L_12)
.L_12:
        /*001c*/ 	.word	0x00000000
        /*0020*/ 	.short	0x000a
        /*0022*/ 	.short	0x0050
        /*0024*/ 	.byte	0x00, 0xf4, 0x21, 0x00


	//----- nvinfo : EIATTR_KPARAM_INFO
	.align		4
.L_13:
        /*0028*/ 	.byte	0x04, 0x17
        /*002a*/ 	.short	(.L_15 - .L_14)
.L_14:
        /*002c*/ 	.word	0x00000000
        /*0030*/ 	.short	0x0009
        /*0032*/ 	.short	0x0048
        /*0034*/ 	.byte	0x00, 0xf4, 0x21, 0x00


	//----- nvinfo : EIATTR_KPARAM_INFO
	.align		4
.L_15:
        /*0038*/ 	.byte	0x04, 0x17
        /*003a*/ 	.short	(.L_17 - .L_16)
.L_16:
        /*003c*/ 	.word	0x00000000
        /*0040*/ 	.short	0x0008
        /*0042*/ 	.short	0x0040
        /*0044*/ 	.byte	0x00, 0xf4, 0x21, 0x00


	//----- nvinfo : EIATTR_KPARAM_INFO
	.align		4
.L_17:
        /*0048*/ 	.byte	0x04, 0x17
        /*004a*/ 	.short	(.L_19 - .L_18)
.L_18:
        /*004c*/ 	.word	0x00000000
        /*0050*/ 	.short	0x0007
        /*0052*/ 	.short	0x0038
        /*0054*/ 	.byte	0x00, 0xf4, 0x21, 0x00


	//----- nvinfo : EIATTR_KPARAM_INFO
	.align		4
.L_19:
        /*0058*/ 	.byte	0x04, 0x17
        /*005a*/ 	.short	(.L_21 - .L_20)
.L_20:
        /*005c*/ 	.word	0x00000000
        /*0060*/ 	.short	0x0006
        /*0062*/ 	.short	0x0030
        /*0064*/ 	.byte	0x00, 0xf4, 0x21, 0x00


	//----- nvinfo : EIATTR_KPARAM_INFO
	.align		4
.L_21:
        /*0068*/ 	.byte	0x04, 0x17
        /*006a*/ 	.short	(.L_23 - .L_22)
.L_22:
        /*006c*/ 	.word	0x00000000
        /*0070*/ 	.short	0x0005
        /*0072*/ 	.short	0x0028
        /*0074*/ 	.byte	0x00, 0xf4, 0x21, 0x00


	//----- nvinfo : EIATTR_KPARAM_INFO
	.align		4
.L_23:
        /*0078*/ 	.byte	0x04, 0x17
        /*007a*/ 	.short	(.L_25 - .L_24)
.L_24:
        /*007c*/ 	.word	0x00000000
        /*0080*/ 	.short	0x0004
        /*0082*/ 	.short	0x0020
        /*0084*/ 	.byte	0x00, 0xf4, 0x21, 0x00


	//----- nvinfo : EIATTR_KPARAM_INFO
	.align		4
.L_25:
        /*0088*/ 	.byte	0x04, 0x17
        /*008a*/ 	.short	(.L_27 - .L_26)
.L_26:
        /*008c*/ 	.word	0x00000000
        /*0090*/ 	.short	0x0003
        /*0092*/ 	.short	0x0018
        /*0094*/ 	.byte	0x00, 0xf4, 0x21, 0x00


	//----- nvinfo : EIATTR_KPARAM_INFO
	.align		4
.L_27:
        /*0098*/ 	.byte	0x04, 0x17
        /*009a*/ 	.short	(.L_29 - .L_28)
.L_28:
        /*009c*/ 	.word	0x00000000
        /*00a0*/ 	.short	0x0002
        /*00a2*/ 	.short	0x0010
        /*00a4*/ 	.byte	0x00, 0xf4, 0x21, 0x00


	//----- nvinfo : EIATTR_KPARAM_INFO
	.align		4
.L_29:
        /*00a8*/ 	.byte	0x04, 0x17
        /*00aa*/ 	.short	(.L_31 - .L_30)
.L_30:
        /*00ac*/ 	.word	0x00000000
        /*00b0*/ 	.short	0x0001
        /*00b2*/ 	.short	0x0008
        /*00b4*/ 	.byte	0x00, 0xf4, 0x21, 0x00


	//----- nvinfo : EIATTR_KPARAM_INFO
	.align		4
.L_31:
        /*00b8*/ 	.byte	0x04, 0x17
        /*00ba*/ 	.short	(.L_33 - .L_32)
.L_32:
        /*00bc*/ 	.word	0x00000000
        /*00c0*/ 	.short	0x0000
        /*00c2*/ 	.short	0x0000
        /*00c4*/ 	.byte	0x00, 0xf4, 0x21, 0x00


	//----- nvinfo : EIATTR_SPARSE_MMA_MASK
	.align		4
.L_33:
        /*00c8*/ 	.byte	0x03, 0x50
        /*00ca*/ 	.short	0x0000


	//----- nvinfo : EIATTR_MAXREG_COUNT
	.align		4
        /*00cc*/ 	.byte	0x03, 0x1b
        /*00ce*/ 	.short	0x00ff


	//----- nvinfo : EIATTR_EXIT_INSTR_OFFSETS
	.align		4
        /*00d0*/ 	.byte	0x04, 0x1c
        /*00d2*/ 	.short	(.L_35 - .L_34)


	//   ....[0]....
.L_34:
        /*00d4*/ 	.word	0x000010f0


	//   ....[1]....
        /*00d8*/ 	.word	0x00001110


	//----- nvinfo : EIATTR_REQNTID
	.align		4
.L_35:
        /*00dc*/ 	.byte	0x04, 0x10
        /*00de*/ 	.short	(.L_37 - .L_36)
.L_36:
        /*00e0*/ 	.word	0x00000080
        /*00e4*/ 	.word	0x00000001
        /*00e8*/ 	.word	0x00000001


	//----- nvinfo : EIATTR_CBANK_PARAM_SIZE
	.align		4
.L_37:
        /*00ec*/ 	.byte	0x03, 0x19
        /*00ee*/ 	.short	0x005c


	//----- nvinfo : EIATTR_PARAM_CBANK
	.align		4
        /*00f0*/ 	.byte	0x04, 0x0a
        /*00f2*/ 	.short	(.L_39 - .L_38)
	.align		4
.L_38:
        /*00f4*/ 	.word	index@(.nv.constant0.triton_poi_fused_cat_6)
        /*00f8*/ 	.short	0x0210
        /*00fa*/ 	.short	0x005c


	//----- nvinfo : EIATTR_SW_WAR
	.align		4
.L_39:
        /*00fc*/ 	.byte	0x04, 0x36
        /*00fe*/ 	.short	(.L_41 - .L_40)
.L_40:
        /*0100*/ 	.word	0x00000008
.L_41:


//--------------------- .nv.callgraph             --------------------------
	.section	.nv.callgraph,"",@"SHT_CUDA_CALLGRAPH"
	.align	4
	.sectionentsize	8
	.align		4
        /*0000*/ 	.word	0x00000000
	.align		4
        /*0004*/ 	.word	0xffffffff
	.align		4
        /*0008*/ 	.word	0x00000000
	.align		4
        /*000c*/ 	.word	0xfffffffe
	.align		4
        /*0010*/ 	.word	0x00000000
	.align		4
        /*0014*/ 	.word	0xfffffffd
	.align		4
        /*0018*/ 	.word	0x00000000
	.align		4
        /*001c*/ 	.word	0xfffffffc


//--------------------- .text.triton_poi_fused_cat_6 --------------------------
	.section	.text.triton_poi_fused_cat_6,"ax",@progbits
	.align	128
        .global         triton_poi_fused_cat_6
        .type           triton_poi_fused_cat_6,@function
        .size           triton_poi_fused_cat_6,(.L_x_1 - triton_poi_fused_cat_6)
        .other          triton_poi_fused_cat_6,@"STO_CUDA_ENTRY STV_DEFAULT"
triton_poi_fused_cat_6:
.text.triton_poi_fused_cat_6:
[----:B------:R-:W0:Y:S01]  /*0000*/  LDC R1, c[0x0][0x28] ;  /* 0x00000a00ff017b82 */ /* 0x000e220000000800 */
[----:B------:R-:W1:Y:S07]  /*0010*/  S2R R0, SR_TID.X ;  /* 0x0000000000007919 */ /* 0x000e6e0000002100 */
[----:B------:R-:W2:Y:S01]  /*0020*/  LDC.64 R14, c[0x0][0x220] ;  /* 0x00008800ff0e7b82 */ /* 0x000ea20000000a00 */
[----:B------:R-:W-:Y:S01]  /*0030*/  CS2R R20, SRZ ;  /* 0x0000000000147805 */ /* 0x000fe2000001ff00 */
[----:B------:R-:W-:Y:S01]  /*0040*/  ULDC.64 UR4, c[0x0][0x208] ;  /* 0x0000820000047ab9 */ /* 0x000fe20000000a00 */
[----:B------:R-:W3:Y:S05]  /*0050*/  S2R R3, SR_CTAID.X ;  /* 0x0000000000037919 */ /* 0x000eea0000002500 */
[----:B------:R-:W4:Y:S01]  /*0060*/  LDC.64 R12, c[0x0][0x228] ;  /* 0x00008a00ff0c7b82 */ /* 0x000f220000000a00 */
[----:B------:R-:W-:-:S07]  /*0070*/  CS2R R6, SRZ ;  /* 0x0000000000067805 */ /* 0x000fce000001ff00 */
[----:B------:R-:W5:Y:S01]  /*0080*/  LDC.64 R18, c[0x0][0x238] ;  /* 0x00008e00ff127b82 */ /* 0x000f620000000a00 */
[----:B------:R-:W-:Y:S02]  /*0090*/  CS2R R8, SRZ ;  /* 0x0000000000087805 */ /* 0x000fe4000001ff00 */
[----:B------:R-:W-:Y:S01]  /*00a0*/  CS2R R10, SRZ ;  /* 0x00000000000a7805 */ /* 0x000fe2000001ff00 */
[----:B------:R-:W-:Y:S01]  /*00b0*/  ULDC.64 UR8, c[0x0][0x230] ;  /* 0x00008c0000087ab9 */ /* 0x000fe20000000a00 */
[----:B------:R-:W-:Y:S01]  /*00c0*/  ULDC.64 UR6, c[0x0][0x218] ;  /* 0x0000860000067ab9 */ /* 0x000fe20000000a00 */
[----:B-1----:R-:W-:-:S05]  /*00d0*/  IMAD.SHL.U32 R0, R0, 0x2, RZ ;  /* 0x0000000200007824 */ /* 0x002fca00078e00ff */
[----:B------:R-:W-:-:S05]  /*00e0*/  LOP3.LUT R0, R0, 0xfe, RZ, 0xc0, !PT ;  /* 0x000000fe00007812 */ /* 0x000fca00078ec0ff */
[----:B---3--:R-:W-:-:S05]  /*00f0*/  IMAD R0, R3, 0x100, R0 ;  /* 0x0000010003007824 */ /* 0x008fca00078e0200 */
[----:B------:R-:W-:-:S04]  /*0100*/  SHF.R.S32.HI R3, RZ, 0x1f, R0 ;  /* 0x0000001fff037819 */ /* 0x000fc80000011400 */
[CC--:B------:R-:W-:Y:S02]  /*0110*/  LEA.HI R25, R3.reuse, R0.reuse, RZ, 0x4 ;  /* 0x0000000003197211 */ /* 0x0c0fe400078f20ff */
[----:B------:R-:W-:Y:S02]  /*0120*/  LEA.HI R3, R3, R0, RZ, 0x2 ;  /* 0x0000000003037211 */ /* 0x000fe400078f10ff */
[----:B------:R-:W-:Y:S02]  /*0130*/  SHF.R.S32.HI R22, RZ, 0x4, R25 ;  /* 0x00000004ff167819 */ /* 0x000fe40000011419 */
[----:B------:R-:W-:Y:S02]  /*0140*/  SHF.R.S32.HI R16, RZ, 0x2, R3 ;  /* 0x00000002ff107819 */ /* 0x000fe40000011403 */
[----:B------:R-:W-:Y:S01]  /*0150*/  LOP3.LUT R3, R3, 0xfffffffc, RZ, 0xc0, !PT ;  /* 0xfffffffc03037812 */ /* 0x000fe200078ec0ff */
[----:B------:R-:W-:Y:S01]  /*0160*/  IMAD.HI R2, R22, 0x2aaaaaab, RZ ;  /* 0x2aaaaaab16027827 */ /* 0x000fe200078e02ff */
[----:B------:R-:W-:-:S03]  /*0170*/  LEA.HI R4, R16, R16, RZ, 0x2 ;  /* 0x0000001010047211 */ /* 0x000fc600078f10ff */
[----:B------:R-:W-:Y:S01]  /*0180*/  IMAD.IADD R3, R0, 0x1, -R3 ;  /* 0x0000000100037824 */ /* 0x000fe200078e0a03 */
[----:B------:R-:W-:-:S04]  /*0190*/  SHF.R.U32.HI R5, RZ, 0x1, R2 ;  /* 0x00000001ff057819 */ /* 0x000fc80000011602 */
[----:B------:R-:W-:-:S05]  /*01a0*/  LEA.HI R5, R2, R5, RZ, 0x1 ;  /* 0x0000000502057211 */ /* 0x000fca00078f08ff */
[----:B------:R-:W-:-:S05]  /*01b0*/  IMAD R2, R5, -0xc, R22 ;  /* 0xfffffff405027824 */ /* 0x000fca00078e0216 */
[----:B------:R-:W-:-:S04]  /*01c0*/  LOP3.LUT R5, R2, 0xfffffffc, RZ, 0xc0, !PT ;  /* 0xfffffffc02057812 */ /* 0x000fc800078ec0ff */
[----:B------:R-:W-:Y:S02]  /*01d0*/  ISETP.NE.AND P0, PT, R5, 0x4, PT ;  /* 0x000000040500780c */ /* 0x000fe40003f05270 */
[----:B------:R-:W-:Y:S02]  /*01e0*/  LOP3.LUT R5, R4, 0xfffffffc, RZ, 0xc0, !PT ;  /* 0xfffffffc04057812 */ /* 0x000fe400078ec0ff */
[----:B------:R-:W-:-:S03]  /*01f0*/  ISETP.LT.AND P1, PT, R0, 0x300, !P0 ;  /* 0x000003000000780c */ /* 0x000fc60004721270 */
[----:B------:R-:W-:-:S04]  /*0200*/  IMAD.IADD R5, R16, 0x1, -R5 ;  /* 0x0000000110057824 */ /* 0x000fc800078e0a05 */
[----:B--2---:R-:W-:Y:S01]  /*0210*/  IMAD.WIDE R14, R5, 0x8, R14 ;  /* 0x00000008050e7825 */ /* 0x004fe200078e020e */
[----:B------:R-:W-:-:S05]  /*0220*/  CS2R R4, SRZ ;  /* 0x0000000000047805 */ /* 0x000fca000001ff00 */
[----:B------:R-:W2:Y:S01]  /*0230*/  @P1 LDG.E.EL.64 R20, desc[UR4][R14.64] ;  /* 0x000000040e141981 */ /* 0x000ea2000c2e1b00 */
[----:B----4-:R-:W-:-:S05]  /*0240*/  IMAD.WIDE R12, R3, 0x8, R12 ;  /* 0x00000008030c7825 */ /* 0x010fca00078e020c */
[----:B------:R-:W3:Y:S01]  /*0250*/  @P1 LDG.E.EL.128 R4, desc[UR4][R12.64] ;  /* 0x000000040c041981 */ /* 0x000ee2000c2e1d00 */
[----:B-----5:R-:W-:-:S05]  /*0260*/  IMAD.WIDE R18, R3, 0x8, R18 ;  /* 0x0000000803127825 */ /* 0x020fca00078e0212 */
[----:B------:R-:W4:Y:S01]  /*0270*/  @P1 LDG.E.EL.128 R8, desc[UR4][R18.64] ;  /* 0x0000000412081981 */ /* 0x000f22000c2e1d00 */
[----:B------:R-:W-:Y:S02]  /*0280*/  LOP3.LUT R25, R25, 0xfffffff0, RZ, 0xc0, !PT ;  /* 0xfffffff019197812 */ /* 0x000fe400078ec0ff */
[----:B--2---:R-:W-:Y:S02]  /*0290*/  SEL R23, R21, RZ, P1 ;  /* 0x000000ff15177207 */ /* 0x004fe40000800000 */
[----:B------:R-:W-:Y:S02]  /*02a0*/  SEL R20, R20, RZ, P1 ;  /* 0x000000ff14147207 */ /* 0x000fe40000800000 */
[----:B------:R-:W-:Y:S02]  /*02b0*/  SHF.R.U32.HI R17, RZ, 0x1d, R23 ;  /* 0x0000001dff117819 */ /* 0x000fe40000011617 */
[----:B---3--:R-:W-:Y:S01]  /*02c0*/  SEL R3, R5, RZ, P1 ;  /* 0x000000ff05037207 */ /* 0x008fe20000800000 */
[----:B------:R-:W-:Y:S01]  /*02d0*/  IMAD.HI R5, R0, 0x2aaaaaab, RZ ;  /* 0x2aaaaaab00057827 */ /* 0x000fe200078e02ff */
[----:B------:R-:W-:-:S02]  /*02e0*/  LOP3.LUT R17, R17, 0x4, RZ, 0xc0, !PT ;  /* 0x0000000411117812 */ /* 0x000fc400078ec0ff */
[----:B------:R-:W-:Y:S02]  /*02f0*/  SEL R4, R4, RZ, P1 ;  /* 0x000000ff04047207 */ /* 0x000fe40000800000 */
[----:B------:R-:W-:Y:S02]  /*0300*/  IADD3 R17, P2, R17, R20, RZ ;  /* 0x0000001411117210 */ /* 0x000fe40007f5e0ff */
[----:B------:R-:W-:-:S03]  /*0310*/  SHF.R.U32.HI R21, RZ, 0x1b, R3 ;  /* 0x0000001bff157819 */ /* 0x000fc60000011603 */
[----:B------:R-:W-:Y:S01]  /*0320*/  IMAD.X R26, RZ, RZ, R23, P2 ;  /* 0x000000ffff1a7224 */ /* 0x000fe200010e0617 */
[C---:B------:R-:W-:Y:S01]  /*0330*/  LEA R20, P2, R4.reuse, UR8, 0x2 ;  /* 0x0000000804147c11 */ /* 0x040fe2000f8410ff */
[----:B------:R-:W-:Y:S01]  /*0340*/  IMAD.SHL.U32 R24, R17, 0x10, RZ ;  /* 0x0000001011187824 */ /* 0x000fe200078e00ff */
[----:B------:R-:W-:Y:S01]  /*0350*/  LOP3.LUT R21, R21, 0x10, RZ, 0xc0, !PT ;  /* 0x0000001015157812 */ /* 0x000fe200078ec0ff */
[----:B------:R-:W-:Y:S01]  /*0360*/  IMAD.MOV.U32 R23, RZ, RZ, RZ ;  /* 0x000000ffff177224 */ /* 0x000fe200078e00ff */
[----:B------:R-:W-:Y:S02]  /*0370*/  LEA.HI.X R3, R4, UR9, R3, 0x2, P2 ;  /* 0x0000000904037c11 */ /* 0x000fe400090f1403 */
[----:B------:R-:W-:Y:S02]  /*0380*/  SHF.L.U64.HI R26, R17, 0x4, R26 ;  /* 0x00000004111a7819 */ /* 0x000fe4000001021a */
[----:B------:R-:W-:Y:S02]  /*0390*/  IADD3 R20, P2, P3, R24, R20, R21 ;  /* 0x0000001418147210 */ /* 0x000fe40007b5e015 */
[----:B------:R-:W-:-:S02]  /*03a0*/  SHF.R.U32.HI R4, RZ, 0x1f, R5 ;  /* 0x0000001fff047819 */ /* 0x000fc40000011605 */
[----:B------:R-:W-:Y:S01]  /*03b0*/  IADD3.X R21, R26, R3, RZ, P2, P3 ;  /* 0x000000031a157210 */ /* 0x000fe200017e64ff */
[----:B------:R-:W-:Y:S01]  /*03c0*/  IMAD.SHL.U32 R3, R2, 0x10, RZ ;  /* 0x0000001002037824 */ /* 0x000fe200078e00ff */
[----:B------:R-:W-:Y:S02]  /*03d0*/  SEL R27, R7, RZ, P1 ;  /* 0x000000ff071b7207 */ /* 0x000fe40000800000 */
[----:B------:R-:W-:Y:S01]  /*03e0*/  LEA.HI.SX32 R5, R5, R4, 0x1b ;  /* 0x0000000405057211 */ /* 0x000fe200078fdaff */
[----:B------:R-:W-:Y:S01]  /*03f0*/  IMAD.WIDE R20, R3, 0x4, R20 ;  /* 0x0000000403147825 */ /* 0x000fe200078e0214 */
[----:B------:R-:W-:Y:S02]  /*0400*/  SEL R6, R6, RZ, P1 ;  /* 0x000000ff06067207 */ /* 0x000fe40000800000 */
[----:B------:R-:W-:Y:S01]  /*0410*/  SHF.R.U32.HI R29, RZ, 0x1b, R27 ;  /* 0x0000001bff1d7819 */ /* 0x000fe2000001161b */
[----:B------:R-:W-:Y:S01]  /*0420*/  IMAD.SHL.U32 R17, R5, 0x40, RZ ;  /* 0x0000004005117824 */ /* 0x000fe200078e00ff */
[----:B------:R-:W-:-:S02]  /*0430*/  LEA R28, P2, R6, UR8, 0x2 ;  /* 0x00000008061c7c11 */ /* 0x000fc4000f8410ff */
[----:B------:R-:W-:Y:S01]  /*0440*/  LOP3.LUT R29, R29, 0x10, RZ, 0xc0, !PT ;  /* 0x000000101d1d7812 */ /* 0x000fe200078ec0ff */
[C---:B------:R-:W-:Y:S01]  /*0450*/  IMAD.WIDE R20, R17.reuse, 0x4, R20 ;  /* 0x0000000411147825 */ /* 0x040fe200078e0214 */
[----:B------:R-:W-:Y:S02]  /*0460*/  LEA.HI.X R27, R6, UR9, R27, 0x2, P2 ;  /* 0x00000009061b7c11 */ /* 0x000fe400090f141b */
[----:B------:R-:W-:Y:S02]  /*0470*/  IADD3 R28, P2, P3, R24, R28, R29 ;  /* 0x0000001c181c7210 */ /* 0x000fe40007b5e01d */
[----:B------:R-:W-:Y:S01]  /*0480*/  IADD3 R4, R17, R0, -R25 ;  /* 0x0000000011047210 */ /* 0x000fe20007ffe819 */
[----:B------:R1:W2:Y:S01]  /*0490*/  @P1 LDG.E.EL R23, desc[UR4][R20.64+-0x100] ;  /* 0xffff000414171981 */ /* 0x0002a2000c2e1900 */
[----:B------:R-:W-:Y:S01]  /*04a0*/  IADD3.X R29, R26, R27, RZ, P2, P3 ;  /* 0x0000001b1a1d7210 */ /* 0x000fe200017e64ff */
[----:B------:R-:W-:Y:S01]  /*04b0*/  IMAD.MOV.U32 R25, RZ, RZ, RZ ;  /* 0x000000ffff197224 */ /* 0x000fe200078e00ff */
[----:B------:R-:W-:Y:S01]  /*04c0*/  SHF.R.S32.HI R7, RZ, 0x1f, R3 ;  /* 0x0000001fff077819 */ /* 0x000fe20000011403 */
[----:B------:R-:W-:Y:S01]  /*04d0*/  IMAD.WIDE R28, R3, 0x4, R28 ;  /* 0x00000004031c7825 */ /* 0x000fe200078e021c */
[----:B-1----:R-:W-:-:S03]  /*04e0*/  IADD3 R20, P2, R3, R4, RZ ;  /* 0x0000000403147210 */ /* 0x002fc60007f5e0ff */
[----:B------:R-:W-:Y:S01]  /*04f0*/  IMAD.WIDE R28, R17, 0x4, R28 ;  /* 0x00000004111c7825 */ /* 0x000fe200078e021c */
[----:B------:R-:W-:Y:S02]  /*0500*/  LEA.HI.X.SX32 R7, R4, R7, 0x1, P2 ;  /* 0x0000000704077211 */ /* 0x000fe400010f0eff */
[----:B----4-:R-:W-:Y:S02]  /*0510*/  SEL R9, R9, RZ, P1 ;  /* 0x000000ff09097207 */ /* 0x010fe40000800000 */
[----:B------:R1:W3:Y:S01]  /*0520*/  @P1 LDG.E.EL R25, desc[UR4][R28.64+-0x100] ;  /* 0xffff00041c191981 */ /* 0x0002e2000c2e1900 */
[C---:B------:R-:W-:Y:S01]  /*0530*/  SHF.L.U64.HI R4, R20.reuse, 0x2, R7 ;  /* 0x0000000214047819 */ /* 0x040fe20000010207 */
[----:B------:R-:W-:Y:S01]  /*0540*/  IMAD.SHL.U32 R20, R20, 0x4, RZ ;  /* 0x0000000414147824 */ /* 0x000fe200078e00ff */
[----:B------:R-:W-:-:S04]  /*0550*/  CS2R R6, SRZ ;  /* 0x0000000000067805 */ /* 0x000fc8000001ff00 */
[----:B------:R-:W-:-:S04]  /*0560*/  IADD3 R20, P2, R20, UR6, RZ ;  /* 0x0000000614147c10 */ /* 0x000fc8000ff5e0ff */
[----:B------:R-:W-:Y:S01]  /*0570*/  IADD3.X R21, R4, UR7, RZ, P2, !PT ;  /* 0x0000000704157c10 */ /* 0x000fe200097fe4ff */
[----:B------:R-:W-:Y:S01]  /*0580*/  ULDC.64 UR6, c[0x0][0x258] ;  /* 0x0000960000067ab9 */ /* 0x000fe20000000a00 */
[----:B------:R-:W-:-:S03]  /*0590*/  SEL R11, R11, RZ, P1 ;  /* 0x000000ff0b0b7207 */ /* 0x000fc60000800000 */
[----:B------:R4:W5:Y:S01]  /*05a0*/  @P1 LDG.E.64 R6, desc[UR4][R20.64+-0x100] ;  /* 0xffff000414061981 */ /* 0x000962000c1e1b00 */
[----:B------:R-:W-:Y:S02]  /*05b0*/  SEL R10, R10, RZ, P1 ;  /* 0x000000ff0a0a7207 */ /* 0x000fe40000800000 */
[----:B-1----:R-:W-:Y:S02]  /*05c0*/  SHF.R.U32.HI R29, RZ, 0x1b, R11 ;  /* 0x0000001bff1d7819 */ /* 0x002fe4000001160b */
[----:B----4-:R-:W-:Y:S02]  /*05d0*/  SEL R20, R8, RZ, P1 ;  /* 0x000000ff08147207 */ /* 0x010fe40000800000 */
[----:B------:R-:W-:Y:S02]  /*05e0*/  SHF.R.U32.HI R8, RZ, 0x1b, R9 ;  /* 0x0000001bff087819 */ /* 0x000fe40000011609 */
[----:B------:R-:W-:Y:S02]  /*05f0*/  LEA R27, P2, R20, UR8, 0x2 ;  /* 0x00000008141b7c11 */ /* 0x000fe4000f8410ff */
[----:B------:R-:W-:-:S02]  /*0600*/  LOP3.LUT R8, R8, 0x10, RZ, 0xc0, !PT ;  /* 0x0000001008087812 */ /* 0x000fc400078ec0ff */
[----:B------:R-:W-:Y:S02]  /*0610*/  LOP3.LUT R29, R29, 0x10, RZ, 0xc0, !PT ;  /* 0x000000101d1d7812 */ /* 0x000fe400078ec0ff */
[----:B------:R-:W-:Y:S02]  /*0620*/  LEA R28, P4, R10, UR8, 0x2 ;  /* 0x000000080a1c7c11 */ /* 0x000fe4000f8810ff */
[----:B------:R-:W-:Y:S02]  /*0630*/  LEA.HI.X R9, R20, UR9, R9, 0x2, P2 ;  /* 0x0000000914097c11 */ /* 0x000fe400090f1409 */
[----:B------:R-:W1:Y:S01]  /*0640*/  LDC.64 R20, c[0x0][0x240] ;  /* 0x00009000ff147b82 */ /* 0x000e620000000a00 */
[C---:B------:R-:W-:Y:S02]  /*0650*/  IADD3 R8, P2, P3, R24.reuse, R27, R8 ;  /* 0x0000001b18087210 */ /* 0x040fe40007b5e008 */
[----:B------:R-:W-:Y:S02]  /*0660*/  IADD3 R28, P5, P6, R24, R28, R29 ;  /* 0x0000001c181c7210 */ /* 0x000fe40007ebe01d */
[----:B------:R-:W-:-:S02]  /*0670*/  LEA.HI.X R11, R10, UR9, R11, 0x2, P4 ;  /* 0x000000090a0b7c11 */ /* 0x000fc4000a0f140b */
[C---:B------:R-:W-:Y:S02]  /*0680*/  IADD3.X R9, R26.reuse, R9, RZ, P2, P3 ;  /* 0x000000091a097210 */ /* 0x040fe400017e64ff */
[----:B------:R-:W-:Y:S02]  /*0690*/  IADD3.X R29, R26, R11, RZ, P5, P6 ;  /* 0x0000000b1a1d7210 */ /* 0x000fe40002fec4ff */
[----:B------:R-:W-:Y:S01]  /*06a0*/  SHF.R.S32.HI R11, RZ, 0x1f, R0 ;  /* 0x0000001fff0b7819 */ /* 0x000fe20000011400 */
[----:B------:R-:W-:-:S03]  /*06b0*/  IMAD.WIDE R8, R3, 0x4, R8 ;  /* 0x0000000403087825 */ /* 0x000fc600078e0208 */
[----:B------:R-:W-:Y:S01]  /*06c0*/  LEA.HI R24, R11, R0, RZ, 0x2 ;  /* 0x000000000b187211 */ /* 0x000fe200078f10ff */
[----:B------:R-:W-:-:S03]  /*06d0*/  IMAD.MOV.U32 R26, RZ, RZ, RZ ;  /* 0x000000ffff1a7224 */ /* 0x000fc600078e00ff */
[----:B------:R-:W-:Y:S01]  /*06e0*/  LOP3.LUT R27, R24, 0xfffffffc, RZ, 0xc0, !PT ;  /* 0xfffffffc181b7812 */ /* 0x000fe200078ec0ff */
[----:B------:R-:W-:-:S04]  /*06f0*/  IMAD.WIDE R8, R17, 0x4, R8 ;  /* 0x0000000411087825 */ /* 0x000fc800078e0208 */
[----:B------:R-:W-:Y:S01]  /*0700*/  IMAD.IADD R27, R0, 0x1, -R27 ;  /* 0x00000001001b7824 */ /* 0x000fe200078e0a1b */
[----:B------:R4:W5:Y:S03]  /*0710*/  @P1 LDG.E.EL R26, desc[UR4][R8.64+-0x100] ;  /* 0xffff0004081a1981 */ /* 0x000966000c2e1900 */
[----:B-1----:R-:W-:Y:S01]  /*0720*/  IMAD.WIDE R20, R27, 0x4, R20 ;  /* 0x000000041b147825 */ /* 0x002fe200078e0214 */
[----:B----4-:R-:W-:-:S06]  /*0730*/  CS2R R8, SRZ ;  /* 0x0000000000087805 */ /* 0x010fcc000001ff00 */
[----:B------:R-:W4:Y:S01]  /*0740*/  @P1 LDG.E.EL.64 R8, desc[UR4][R20.64] ;  /* 0x0000000414081981 */ /* 0x000f22000c2e1b00 */
[----:B------:R-:W-:-:S04]  /*0750*/  IMAD.WIDE R28, R3, 0x4, R28 ;  /* 0x00000004031c7825 */ /* 0x000fc800078e021c */
[----:B------:R-:W-:Y:S02]  /*0760*/  IMAD.MOV.U32 R10, RZ, RZ, RZ ;  /* 0x000000ffff0a7224 */ /* 0x000fe400078e00ff */
[----:B------:R-:W-:-:S05]  /*0770*/  IMAD.WIDE R28, R17, 0x4, R28 ;  /* 0x00000004111c7825 */ /* 0x000fca00078e021c */
[----:B------:R-:W4:Y:S01]  /*0780*/  @P1 LDG.E.EL R10, desc[UR4][R28.64+-0x100] ;  /* 0xffff00041c0a1981 */ /* 0x000f22000c2e1900 */
[----:B--2---:R-:W-:Y:S02]  /*0790*/  SEL R23, R23, RZ, P1 ;  /* 0x000000ff17177207 */ /* 0x004fe40000800000 */
[----:B---3--:R-:W-:Y:S02]  /*07a0*/  SEL R25, R25, RZ, P1 ;  /* 0x000000ff19197207 */ /* 0x008fe40000800000 */
[----:B-----5:R-:W-:Y:S01]  /*07b0*/  SEL R27, R26, RZ, P1 ;  /* 0x000000ff1a1b7207 */ /* 0x020fe20000800000 */
[----:B------:R-:W-:-:S04]  /*07c0*/  IMAD.HI R26, R22, 0x2aaaaaab, RZ ;  /* 0x2aaaaaab161a7827 */ /* 0x000fc800078e02ff */
[----:B------:R-:W-:Y:S01]  /*07d0*/  FADD R22, -R23, R27 ;  /* 0x0000001b17167221 */ /* 0x000fe20000000100 */
[----:B------:R-:W-:Y:S02]  /*07e0*/  SHF.R.U32.HI R27, RZ, 0x1, R26 ;  /* 0x00000001ff1b7819 */ /* 0x000fe4000001161a */
[----:B----4-:R-:W-:-:S05]  /*07f0*/  SEL R8, R8, RZ, P1 ;  /* 0x000000ff08087207 */ /* 0x010fca0000800000 */
[----:B------:R-:W-:Y:S01]  /*0800*/  FFMA R22, R22, R8, R23 ;  /* 0x0000000816167223 */ /* 0x000fe20000000017 */
[----:B------:R-:W-:Y:S02]  /*0810*/  LEA.HI R23, R11, R0, RZ, 0x4 ;  /* 0x000000000b177211 */ /* 0x000fe400078f20ff */
[----:B------:R-:W-:Y:S02]  /*0820*/  LEA.HI R27, R26, R27, RZ, 0x1 ;  /* 0x0000001b1a1b7211 */ /* 0x000fe400078f08ff */
[----:B------:R-:W-:-:S05]  /*0830*/  SHF.R.S32.HI R8, RZ, 0x4, R23 ;  /* 0x00000004ff087819 */ /* 0x000fca0000011417 */
[----:B------:R-:W-:-:S05]  /*0840*/  IMAD R8, R27, -0xc, R8 ;  /* 0xfffffff41b087824 */ /* 0x000fca00078e0208 */
[----:B------:R-:W-:-:S04]  /*0850*/  ISETP.GT.AND P3, PT, R8, 0x7, PT ;  /* 0x000000070800780c */ /* 0x000fc80003f64270 */
[----:B------:R-:W-:Y:S02]  /*0860*/  ISETP.LT.AND P4, PT, R0, 0x300, P3 ;  /* 0x000003000000780c */ /* 0x000fe40001f81270 */
[----:B------:R-:W-:Y:S02]  /*0870*/  CS2R R26, SRZ ;  /* 0x00000000001a7805 */ /* 0x000fe4000001ff00 */
[----:B------:R-:W-:Y:S02]  /*0880*/  SEL R10, R10, RZ, P1 ;  /* 0x000000ff0a0a7207 */ /* 0x000fe40000800000 */
[----:B------:R-:W-:-:S03]  /*0890*/  SEL R9, R9, RZ, P1 ;  /* 0x000000ff09097207 */ /* 0x000fc60000800000 */
[----:B------:R-:W-:-:S04]  /*08a0*/  FADD R10, -R25, R10 ;  /* 0x0000000a190a7221 */ /* 0x000fc80000000100 */
[----:B------:R-:W2:Y:S01]  /*08b0*/  @P4 LDG.E.EL.64 R26, desc[UR4][R14.64] ;  /* 0x000000040e1a4981 */ /* 0x000ea2000c2e1b00 */
[----:B------:R-:W-:Y:S01]  /*08c0*/  FFMA R25, R10, R9, R25 ;  /* 0x000000090a197223 */ /* 0x000fe20000000019 */
[----:B------:R-:W-:Y:S02]  /*08d0*/  CS2R R8, SRZ ;  /* 0x0000000000087805 */ /* 0x000fe4000001ff00 */
[----:B------:R-:W-:-:S06]  /*08e0*/  CS2R R10, SRZ ;  /* 0x00000000000a7805 */ /* 0x000fcc000001ff00 */
[----:B------:R-:W3:Y:S01]  /*08f0*/  @P4 LDG.E.EL.128 R8, desc[UR4][R12.64] ;  /* 0x000000040c084981 */ /* 0x000ee2000c2e1d00 */
[----:B------:R-:W-:Y:S02]  /*0900*/  LEA.HI R16, R16, R16, RZ, 0x2 ;  /* 0x0000001010107211 */ /* 0x000fe400078f10ff */
[----:B--2---:R-:W-:-:S04]  /*0910*/  SEL R28, R27, RZ, P4 ;  /* 0x000000ff1b1c7207 */ /* 0x004fc80002000000 */
[----:B------:R-:W-:Y:S02]  /*0920*/  SHF.R.U32.HI R27, RZ, 0x1d, R28 ;  /* 0x0000001dff1b7819 */ /* 0x000fe4000001161c */
[----:B------:R-:W-:Y:S02]  /*0930*/  SEL R29, R26, RZ, P4 ;  /* 0x000000ff1a1d7207 */ /* 0x000fe40002000000 */
[----:B------:R-:W-:Y:S02]  /*0940*/  LOP3.LUT R26, R27, 0x4, RZ, 0xc0, !PT ;  /* 0x000000041b1a7812 */ /* 0x000fe400078ec0ff */
[----:B------:R-:W-:Y:S02]  /*0950*/  SHF.R.S32.HI R27, RZ, 0x2, R24 ;  /* 0x00000002ff1b7819 */ /* 0x000fe40000011418 */
[----:B------:R-:W-:Y:S02]  /*0960*/  IADD3 R14, P2, R26, R29, RZ ;  /* 0x0000001d1a0e7210 */ /* 0x000fe40007f5e0ff */
[----:B---3--:R-:W-:-:S02]  /*0970*/  SEL R15, R9, RZ, P4 ;  /* 0x000000ff090f7207 */ /* 0x008fc40002000000 */
[----:B------:R-:W-:Y:S02]  /*0980*/  LOP3.LUT R24, R16, 0xfffffffc, RZ, 0xc0, !PT ;  /* 0xfffffffc10187812 */ /* 0x000fe400078ec0ff */
[----:B------:R-:W-:Y:S01]  /*0990*/  SEL R16, R8, RZ, P4 ;  /* 0x000000ff08107207 */ /* 0x000fe20002000000 */
[----:B------:R-:W-:Y:S01]  /*09a0*/  IMAD.X R13, RZ, RZ, R28, P2 ;  /* 0x000000ffff0d7224 */ /* 0x000fe200010e061c */
[----:B------:R-:W-:Y:S02]  /*09b0*/  SHF.R.U32.HI R8, RZ, 0x1b, R15 ;  /* 0x0000001bff087819 */ /* 0x000fe4000001160f */
[----:B------:R-:W-:Y:S01]  /*09c0*/  LEA R29, P5, R16, UR6, 0x2 ;  /* 0x00000006101d7c11 */ /* 0x000fe2000f8a10ff */
[----:B------:R-:W-:Y:S01]  /*09d0*/  IMAD.SHL.U32 R9, R14, 0x10, RZ ;  /* 0x000000100e097824 */ /* 0x000fe200078e00ff */
[----:B------:R-:W-:Y:S02]  /*09e0*/  LOP3.LUT R28, R8, 0x10, RZ, 0xc0, !PT ;  /* 0x00000010081c7812 */ /* 0x000fe400078ec0ff */
[----:B------:R-:W-:-:S02]  /*09f0*/  SHF.L.U64.HI R8, R14, 0x4, R13 ;  /* 0x000000040e087819 */ /* 0x000fc4000001020d */
[----:B------:R-:W-:Y:S02]  /*0a00*/  CS2R R12, SRZ ;  /* 0x00000000000c7805 */ /* 0x000fe4000001ff00 */
[----:B------:R-:W-:Y:S02]  /*0a10*/  LEA.HI.X R16, R16, UR7, R15, 0x2, P5 ;  /* 0x0000000710107c11 */ /* 0x000fe4000a8f140f */
[----:B------:R-:W-:-:S06]  /*0a20*/  CS2R R14, SRZ ;  /* 0x00000000000e7805 */ /* 0x000fcc000001ff00 */
[----:B------:R1:W2:Y:S01]  /*0a30*/  @P4 LDG.E.EL.128 R12, desc[UR4][R18.64] ;  /* 0x00000004120c4981 */ /* 0x0002a2000c2e1d00 */
[----:B------:R-:W-:Y:S02]  /*0a40*/  IADD3 R28, P2, P5, R9, R29, R28 ;  /* 0x0000001d091c7210 */ /* 0x000fe40007d5e01c */
[----:B------:R-:W-:Y:S01]  /*0a50*/  SEL R10, R10, RZ, P4 ;  /* 0x000000ff0a0a7207 */ /* 0x000fe20002000000 */
[----:B------:R-:W-:Y:S01]  /*0a60*/  IMAD.IADD R27, R27, 0x1, -R24 ;  /* 0x000000011b1b7824 */ /* 0x000fe200078e0a18 */
[----:B------:R-:W-:Y:S02]  /*0a70*/  IADD3.X R29, R8, R16, RZ, P2, P5 ;  /* 0x00000010081d7210 */ /* 0x000fe400017ea4ff */
[----:B------:R-:W-:Y:S02]  /*0a80*/  SEL R11, R11, RZ, P4 ;  /* 0x000000ff0b0b7207 */ /* 0x000fe40002000000 */
[----:B------:R-:W-:-:S04]  /*0a90*/  LEA R24, P5, R10, UR6, 0x2 ;  /* 0x000000060a187c11 */ /* 0x000fc8000f8a10ff */
[--C-:B-1----:R-:W-:Y:S02]  /*0aa0*/  LEA.HI.X R18, R10, UR7, R11.reuse, 0x2, P5 ;  /* 0x000000070a127c11 */ /* 0x102fe4000a8f140b */
[----:B------:R-:W-:-:S04]  /*0ab0*/  SHF.R.U32.HI R10, RZ, 0x1b, R11 ;  /* 0x0000001bff0a7819 */ /* 0x000fc8000001160b */
[----:B------:R-:W-:Y:S02]  /*0ac0*/  LOP3.LUT R10, R10, 0x10, RZ, 0xc0, !PT ;  /* 0x000000100a0a7812 */ /* 0x000fe400078ec0ff */
[----:B------:R-:W-:Y:S01]  /*0ad0*/  LOP3.LUT R23, R23, 0xfffffff0, RZ, 0xc0, !PT ;  /* 0xfffffff017177812 */ /* 0x000fe200078ec0ff */
[----:B------:R-:W-:Y:S01]  /*0ae0*/  IMAD.WIDE R28, R3, 0x4, R28 ;  /* 0x00000004031c7825 */ /* 0x000fe200078e021c */
[----:B------:R-:W-:-:S03]  /*0af0*/  ISETP.GE.AND P2, PT, R2, 0x4, PT ;  /* 0x000000040200780c */ /* 0x000fc60003f46270 */
[----:B------:R-:W-:Y:S02]  /*0b00*/  IMAD.MOV.U32 R2, RZ, RZ, RZ ;  /* 0x000000ffff027224 */ /* 0x000fe400078e00ff */
[----:B------:R-:W-:-:S05]  /*0b10*/  IMAD.WIDE R28, R17, 0x4, R28 ;  /* 0x00000004111c7825 */ /* 0x000fca00078e021c */
[----:B------:R1:W3:Y:S02]  /*0b20*/  @P4 LDG.E.EL R2, desc[UR4][R28.64+-0x200] ;  /* 0xfffe00041c024981 */ /* 0x0002e4000c2e1900 */
[----:B-1----:R-:W1:Y:S01]  /*0b30*/  LDC.64 R28, c[0x0][0x210] ;  /* 0x00008400ff1c7b82 */ /* 0x002e620000000a00 */
[----:B--2---:R-:W-:Y:S02]  /*0b40*/  SEL R19, R12, RZ, P4 ;  /* 0x000000ff0c137207 */ /* 0x004fe40002000000 */
[----:B------:R-:W-:Y:S02]  /*0b50*/  SEL R14, R14, RZ, P4 ;  /* 0x000000ff0e0e7207 */ /* 0x000fe40002000000 */
[----:B------:R-:W-:Y:S02]  /*0b60*/  SEL R12, R13, RZ, P4 ;  /* 0x000000ff0d0c7207 */ /* 0x000fe40002000000 */
[----:B------:R-:W-:Y:S02]  /*0b70*/  LEA R26, P5, R19, UR6, 0x2 ;  /* 0x00000006131a7c11 */ /* 0x000fe4000f8a10ff */
[----:B------:R-:W-:-:S02]  /*0b80*/  SEL R15, R15, RZ, P4 ;  /* 0x000000ff0f0f7207 */ /* 0x000fc40002000000 */
[C---:B------:R-:W-:Y:S02]  /*0b90*/  LEA R16, P6, R14.reuse, UR6, 0x2 ;  /* 0x000000060e107c11 */ /* 0x040fe4000f8c10ff */
[--C-:B------:R-:W-:Y:S02]  /*0ba0*/  LEA.HI.X R13, R19, UR7, R12.reuse, 0x2, P5 ;  /* 0x00000007130d7c11 */ /* 0x100fe4000a8f140c */
[----:B------:R-:W-:Y:S02]  /*0bb0*/  SHF.R.U32.HI R12, RZ, 0x1b, R12 ;  /* 0x0000001bff0c7819 */ /* 0x000fe4000001160c */
[----:B------:R-:W-:Y:S01]  /*0bc0*/  LEA.HI.X R19, R14, UR7, R15, 0x2, P6 ;  /* 0x000000070e137c11 */ /* 0x000fe2000b0f140f */
[----:B------:R-:W-:Y:S01]  /*0bd0*/  ULDC.64 UR6, c[0x0][0x250] ;  /* 0x0000940000067ab9 */ /* 0x000fe20000000a00 */
[----:B------:R-:W-:Y:S02]  /*0be0*/  IADD3 R14, P5, P6, R9, R24, R10 ;  /* 0x00000018090e7210 */ /* 0x000fe40007ebe00a */
[----:B------:R-:W2:Y:S01]  /*0bf0*/  LDC.64 R10, c[0x0][0x248] ;  /* 0x00009200ff0a7b82 */ /* 0x000ea20000000a00 */
[----:B------:R-:W-:-:S02]  /*0c00*/  LOP3.LUT R12, R12, 0x10, RZ, 0xc0, !PT ;  /* 0x000000100c0c7812 */ /* 0x000fc400078ec0ff */
[----:B------:R-:W-:Y:S02]  /*0c10*/  SHF.R.U32.HI R24, RZ, 0x1b, R15 ;  /* 0x0000001bff187819 */ /* 0x000fe4000001160f */
[----:B------:R-:W-:Y:S02]  /*0c20*/  IADD3.X R15, R8, R18, RZ, P5, P6 ;  /* 0x00000012080f7210 */ /* 0x000fe40002fec4ff */
[C---:B------:R-:W-:Y:S02]  /*0c30*/  IADD3 R12, P5, P6, R9.reuse, R26, R12 ;  /* 0x0000001a090c7210 */ /* 0x040fe40007ebe00c */
[----:B------:R-:W-:Y:S02]  /*0c40*/  LOP3.LUT R18, R24, 0x10, RZ, 0xc0, !PT ;  /* 0x0000001018127812 */ /* 0x000fe400078ec0ff */
[----:B------:R-:W-:Y:S02]  /*0c50*/  IADD3.X R13, R8, R13, RZ, P5, P6 ;  /* 0x0000000d080d7210 */ /* 0x000fe40002fec4ff */
[----:B------:R-:W-:-:S02]  /*0c60*/  IADD3 R18, P5, P6, R9, R16, R18 ;  /* 0x0000001009127210 */ /* 0x000fc40007ebe012 */
[----:B------:R-:W-:Y:S01]  /*0c70*/  IADD3 R16, R17, R0, -R23 ;  /* 0x0000000011107210 */ /* 0x000fe20007ffe817 */
[----:B------:R-:W-:Y:S01]  /*0c80*/  IMAD.WIDE R12, R3, 0x4, R12 ;  /* 0x00000004030c7825 */ /* 0x000fe200078e020c */
[----:B------:R-:W-:-:S03]  /*0c90*/  IADD3.X R19, R8, R19, RZ, P5, P6 ;  /* 0x0000001308137210 */ /* 0x000fc60002fec4ff */
[----:B------:R-:W-:-:S04]  /*0ca0*/  IMAD.WIDE R14, R3, 0x4, R14 ;  /* 0x00000004030e7825 */ /* 0x000fc800078e020e */
[C---:B------:R-:W-:Y:S02]  /*0cb0*/  IMAD.IADD R16, R3.reuse, 0x1, R16 ;  /* 0x0000000103107824 */ /* 0x040fe400078e0210 */
[----:B------:R-:W-:-:S04]  /*0cc0*/  IMAD.WIDE R18, R3, 0x4, R18 ;  /* 0x0000000403127825 */ /* 0x000fc800078e0212 */
[----:B------:R-:W-:Y:S02]  /*0cd0*/  IMAD.MOV.U32 R3, RZ, RZ, RZ ;  /* 0x000000ffff037224 */ /* 0x000fe400078e00ff */
[----:B------:R-:W-:-:S04]  /*0ce0*/  IMAD.WIDE R12, R17, 0x4, R12 ;  /* 0x00000004110c7825 */ /* 0x000fc800078e020c */
[----:B--2---:R-:W-:Y:S01]  /*0cf0*/  IMAD.WIDE R10, R27, 0x4, R10 ;  /* 0x000000041b0a7825 */ /* 0x004fe200078e020a */
[----:B------:R-:W-:Y:S01]  /*0d00*/  CS2R R26, SRZ ;  /* 0x00000000001a7805 */ /* 0x000fe2000001ff00 */
[----:B------:R2:W4:Y:S02]  /*0d10*/  @P4 LDG.E.EL R3, desc[UR4][R12.64+-0x200] ;  /* 0xfffe00040c034981 */ /* 0x000524000c2e1900 */
[----:B------:R-:W-:Y:S02]  /*0d20*/  IMAD.MOV.U32 R9, RZ, RZ, RZ ;  /* 0x000000ffff097224 */ /* 0x000fe400078e00ff */
[----:B------:R-:W-:Y:S01]  /*0d30*/  IMAD.MOV.U32 R8, RZ, RZ, RZ ;  /* 0x000000ffff087224 */ /* 0x000fe200078e00ff */
[----:B------:R-:W5:Y:S01]  /*0d40*/  @P4 LDG.E.EL.64 R26, desc[UR4][R20.64] ;  /* 0x00000004141a4981 */ /* 0x000f62000c2e1b00 */
[----:B------:R-:W-:-:S04]  /*0d50*/  IMAD.WIDE R14, R17, 0x4, R14 ;  /* 0x00000004110e7825 */ /* 0x000fc800078e020e */
[----:B------:R-:W-:Y:S01]  /*0d60*/  IMAD.WIDE R18, R17, 0x4, R18 ;  /* 0x0000000411127825 */ /* 0x000fe200078e0212 */
[----:B------:R1:W5:Y:S03]  /*0d70*/  @P4 LDG.E.EL R9, desc[UR4][R14.64+-0x200] ;  /* 0xfffe00040e094981 */ /* 0x000366000c2e1900 */
[----:B------:R-:W-:Y:S01]  /*0d80*/  IMAD.SHL.U32 R16, R16, 0x4, RZ ;  /* 0x0000000410107824 */ /* 0x000fe200078e00ff */
[----:B------:R3:W5:Y:S01]  /*0d90*/  @P4 LDG.E.EL R8, desc[UR4][R18.64+-0x200] ;  /* 0xfffe000412084981 */ /* 0x000762000c2e1900 */
[----:B--2---:R-:W-:-:S03]  /*0da0*/  CS2R R12, SRZ ;  /* 0x00000000000c7805 */ /* 0x004fc6000001ff00 */
[----:B01----:R-:W-:Y:S01]  /*0db0*/  IADD3 R14, P5, R16, UR6, RZ ;  /* 0x00000006100e7c10 */ /* 0x003fe2000ffbe0ff */
[----:B------:R-:W-:-:S03]  /*0dc0*/  IMAD.MOV.U32 R23, RZ, RZ, RZ ;  /* 0x000000ffff177224 */ /* 0x000fc600078e00ff */
[----:B------:R-:W-:Y:S01]  /*0dd0*/  IADD3.X R15, R4, UR7, RZ, P5, !PT ;  /* 0x00000007040f7c10 */ /* 0x000fe2000affe4ff */
[----:B------:R-:W-:Y:S02]  /*0de0*/  IMAD.MOV.U32 R24, RZ, RZ, RZ ;  /* 0x000000ffff187224 */ /* 0x000fe400078e00ff */
[----:B------:R-:W-:Y:S01]  /*0df0*/  IMAD.MOV.U32 R16, RZ, RZ, RZ ;  /* 0x000000ffff107224 */ /* 0x000fe200078e00ff */
[----:B------:R-:W2:Y:S01]  /*0e00*/  @P1 LDG.E.EL R23, desc[UR4][R10.64] ;  /* 0x000000040a171981 */ /* 0x000ea2000c2e1900 */
[----:B---3--:R-:W-:Y:S01]  /*0e10*/  IMAD.MOV.U32 R18, RZ, RZ, RZ ;  /* 0x000000ffff127224 */ /* 0x008fe200078e00ff */
[----:B------:R-:W-:Y:S02]  /*0e20*/  ISETP.LT.AND P5, PT, R0, 0x300, !P2 ;  /* 0x000003000000780c */ /* 0x000fe400057a1270 */
[----:B------:R0:W3:Y:S01]  /*0e30*/  @P4 LDG.E.64 R12, desc[UR4][R14.64+-0x200] ;  /* 0xfffe00040e0c4981 */ /* 0x0000e2000c1e1b00 */
[----:B------:R-:W-:-:S03]  /*0e40*/  IMAD R4, R5, -0xc0, R0 ;  /* 0xffffff4005047824 */ /* 0x000fc600078e0200 */
[----:B------:R-:W2:Y:S01]  /*0e50*/  @P1 LDG.E.EL R24, desc[UR4][R10.64] ;  /* 0x000000040a181981 */ /* 0x000ea2000c2e1900 */
[----:B------:R-:W-:-:S03]  /*0e60*/  IMAD.IADD R17, R4, 0x1, R17 ;  /* 0x0000000104117824 */ /* 0x000fc600078e0211 */
[----:B------:R-:W2:Y:S04]  /*0e70*/  @P4 LDG.E.EL R16, desc[UR4][R10.64] ;  /* 0x000000040a104981 */ /* 0x000ea8000c2e1900 */
[----:B------:R1:W2:Y:S01]  /*0e80*/  @P4 LDG.E.EL R18, desc[UR4][R10.64] ;  /* 0x000000040a124981 */ /* 0x0002a2000c2e1900 */
[----:B------:R-:W-:Y:S01]  /*0e90*/  CS2R R4, SRZ ;  /* 0x0000000000047805 */ /* 0x000fe2000001ff00 */
[----:B------:R-:W-:-:S05]  /*0ea0*/  IMAD.WIDE R28, R17, 0x4, R28 ;  /* 0x00000004111c7825 */ /* 0x000fca00078e021c */
[----:B------:R-:W2:Y:S01]  /*0eb0*/  @P5 LDG.E.64 R4, desc[UR4][R28.64] ;  /* 0x000000041c045981 */ /* 0x000ea2000c1e1b00 */
[----:B0-----:R-:W-:Y:S02]  /*0ec0*/  SEL R15, R2, RZ, P4 ;  /* 0x000000ff020f7207 */ /* 0x001fe40002000000 */
[----:B------:R-:W-:Y:S02]  /*0ed0*/  SEL R7, R7, RZ, P1 ;  /* 0x000000ff07077207 */ /* 0x000fe40000800000 */
[----:B----4-:R-:W-:Y:S02]  /*0ee0*/  SEL R2, R3, RZ, P4 ;  /* 0x000000ff03027207 */ /* 0x010fe40002000000 */
[----:B-----5:R-:W-:-:S03]  /*0ef0*/  SEL R26, R26, RZ, P4 ;  /* 0x000000ff1a1a7207 */ /* 0x020fc60002000000 */
[----:B------:R-:W-:Y:S01]  /*0f00*/  FADD R2, -R15, R2 ;  /* 0x000000020f027221 */ /* 0x000fe20000000100 */
[----:B------:R-:W-:Y:S02]  /*0f10*/  SEL R9, R9, RZ, P4 ;  /* 0x000000ff09097207 */ /* 0x000fe40002000000 */
[----:B------:R-:W-:-:S05]  /*0f20*/  SEL R8, R8, RZ, P4 ;  /* 0x000000ff08087207 */ /* 0x000fca0002000000 */
[----:B-1----:R-:W-:Y:S01]  /*0f30*/  FADD R10, -R9, R8 ;  /* 0x00000008090a7221 */ /* 0x002fe20000000100 */
[----:B------:R-:W-:Y:S02]  /*0f40*/  FFMA R8, R2, R26, R15 ;  /* 0x0000001a02087223 */ /* 0x000fe4000000000f */
[----:B------:R-:W0:Y:S01]  /*0f50*/  LDC.64 R2, c[0x0][0x260] ;  /* 0x00009800ff027b82 */ /* 0x000e220000000a00 */
[----:B------:R-:W-:-:S05]  /*0f60*/  SEL R27, R27, RZ, P4 ;  /* 0x000000ff1b1b7207 */ /* 0x000fca0002000000 */
[----:B------:R-:W-:Y:S01]  /*0f70*/  FFMA R27, R10, R27, R9 ;  /* 0x0000001b0a1b7223 */ /* 0x000fe20000000009 */
[----:B------:R-:W-:Y:S02]  /*0f80*/  SEL R9, R6, RZ, P1 ;  /* 0x000000ff06097207 */ /* 0x000fe40000800000 */
[----:B---3--:R-:W-:Y:S02]  /*0f90*/  SEL R11, R12, RZ, P4 ;  /* 0x000000ff0c0b7207 */ /* 0x008fe40002000000 */
[----:B------:R-:W-:Y:S01]  /*0fa0*/  SEL R13, R13, RZ, P4 ;  /* 0x000000ff0d0d7207 */ /* 0x000fe20002000000 */
[----:B------:R-:W-:Y:S01]  /*0fb0*/  FADD R10, -R7, R25 ;  /* 0x00000019070a7221 */ /* 0x000fe20000000100 */
[----:B--2---:R-:W-:Y:S02]  /*0fc0*/  SEL R23, R23, RZ, P1 ;  /* 0x000000ff17177207 */ /* 0x004fe40000800000 */
[----:B------:R-:W-:Y:S01]  /*0fd0*/  SEL R24, R24, RZ, P1 ;  /* 0x000000ff18187207 */ /* 0x000fe20000800000 */
[----:B------:R-:W-:Y:S01]  /*0fe0*/  FADD R8, -R11, R8 ;  /* 0x000000080b087221 */ /* 0x000fe20000000100 */
[----:B------:R-:W-:-:S02]  /*0ff0*/  SEL R16, R16, RZ, P4 ;  /* 0x000000ff10107207 */ /* 0x000fc40002000000 */
[----:B------:R-:W-:Y:S01]  /*1000*/  ISETP.GE.AND P1, PT, R0, 0x300, PT ;  /* 0x000003000000780c */ /* 0x000fe20003f26270 */
[----:B------:R-:W-:Y:S01]  /*1010*/  FADD R12, -R13, R27 ;  /* 0x0000001b0d0c7221 */ /* 0x000fe20000000100 */
[----:B------:R-:W-:Y:S01]  /*1020*/  SEL R18, R18, RZ, P4 ;  /* 0x000000ff12127207 */ /* 0x000fe20002000000 */
[----:B------:R-:W-:Y:S01]  /*1030*/  FFMA R24, R10, R24, R7 ;  /* 0x000000180a187223 */ /* 0x000fe20000000007 */
[----:B------:R-:W-:Y:S01]  /*1040*/  FADD R22, -R9, R22 ;  /* 0x0000001609167221 */ /* 0x000fe20000000100 */
[----:B------:R-:W-:Y:S02]  /*1050*/  FFMA R7, R8, R16, R11 ;  /* 0x0000001008077223 */ /* 0x000fe4000000000b */
[----:B------:R-:W-:Y:S01]  /*1060*/  FFMA R18, R12, R18, R13 ;  /* 0x000000120c127223 */ /* 0x000fe2000000000d */
[----:B------:R-:W-:Y:S01]  /*1070*/  FFMA R6, R22, R23, R9 ;  /* 0x0000001716067223 */ /* 0x000fe20000000009 */
[----:B------:R-:W-:Y:S02]  /*1080*/  SEL R5, R5, RZ, P5 ;  /* 0x000000ff05057207 */ /* 0x000fe40002800000 */
[----:B------:R-:W-:-:S02]  /*1090*/  @P0 FSEL R6, R7, RZ, P3 ;  /* 0x000000ff07060208 */ /* 0x000fc40001800000 */
[----:B------:R-:W-:Y:S02]  /*10a0*/  @P0 FSEL R24, R18, RZ, P3 ;  /* 0x000000ff12180208 */ /* 0x000fe40001800000 */
[----:B------:R-:W-:Y:S01]  /*10b0*/  SEL R7, R4, RZ, P5 ;  /* 0x000000ff04077207 */ /* 0x000fe20002800000 */
[----:B0-----:R-:W-:Y:S01]  /*10c0*/  IMAD.WIDE R2, R0, 0x4, R2 ;  /* 0x0000000400027825 */ /* 0x001fe200078e0202 */
[----:B------:R-:W-:Y:S02]  /*10d0*/  SEL R5, R5, R24, !P2 ;  /* 0x0000001805057207 */ /* 0x000fe40005000000 */
[----:B------:R-:W-:Y:S01]  /*10e0*/  SEL R4, R7, R6, !P2 ;  /* 0x0000000607047207 */ /* 0x000fe20005000000 */
[----:B------:R-:W-:Y:S06]  /*10f0*/  @P1 EXIT ;  /* 0x000000000000194d */ /* 0x000fec0003800000 */
[----:B------:R-:W-:Y:S01]  /*1100*/  STG.E.64 desc[UR4][R2.64], R4 ;  /* 0x0000000402007986 */ /* 0x000fe2000c101b04 */
[----:B------:R-:W-:Y:S05]  /*1110*/  EXIT ;  /* 0x000000000000794d */ /* 0x000fea0003800000 */
.L_x_0:
[----:B------:R-:W-:-:S00]  /*1120*/  BRA `(.L_x_0) ;  /* 0xfffffffc00fc7947 */ /* 0x000fc0000383ffff */
[----:B------:R-:W-:-:S00]  /*1130*/  NOP ;  /* 0x0000000000007918 */ /* 0x000fc00000000000 */
        /* <DEDUP_REMOVED lines=12> */
.L_x_1:


//--------------------- .nv.constant0.triton_poi_fused_cat_6 --------------------------
	.section	.nv.constant0.triton_poi_fused_cat_6,"a",@progbits
	.sectionflags	@""
	.align	4
.nv.constant0.triton_poi_fused_cat_6:
	.zero		620
